	.headerflags	@"EF_CUDA_TEXMODE_UNIFIED EF_CUDA_64BIT_ADDRESS EF_CUDA_ACCELERATORS EF_CUDA_SM90 EF_CUDA_VIRTUAL_SM(EF_CUDA_SM90)"
	.elftype	@"ET_EXEC"


//--------------------- .nv.info                  --------------------------
	.section	.nv.info,"",@"SHT_CUDA_INFO"
	.align	4


	//----- nvinfo : EIATTR_REGCOUNT
	.align		4
        /*0000*/ 	.byte	0x04, 0x2f
        /*0002*/ 	.short	(.L_3 - .L_2)
	.align		4
.L_2:
        /*0004*/ 	.word	index@(triton_poi_fused__native_batch_norm_legit_no_training_max_pool2d_with_indices_native_batch_norm_backward_relu_9)
        /*0008*/ 	.word	0x00000018


	//----- nvinfo : EIATTR_MIN_STACK_SIZE
	.align		4
.L_3:
        /*000c*/ 	.byte	0x04, 0x12
        /*000e*/ 	.short	(.L_5 - .L_4)
	.align		4
.L_4:
        /*0010*/ 	.word	index@(triton_poi_fused__native_batch_norm_legit_no_training_max_pool2d_with_indices_native_batch_norm_backward_relu_9)
        /*0014*/ 	.word	0x00000000


	//----- nvinfo : EIATTR_FRAME_SIZE
	.align		4
.L_5:
        /*0018*/ 	.byte	0x04, 0x11
        /*001a*/ 	.short	(.L_7 - .L_6)
	.align		4
.L_6:
        /*001c*/ 	.word	index@(triton_poi_fused__native_batch_norm_legit_no_training_max_pool2d_with_indices_native_batch_norm_backward_relu_9)
        /*0020*/ 	.word	0x00000000


	//----- nvinfo : EIATTR_MIN_STACK_SIZE
	.align		4
.L_7:
        /*0024*/ 	.byte	0x04, 0x12
        /*0026*/ 	.short	(.L_9 - .L_8)
	.align		4
.L_8:
        /*0028*/ 	.word	index@(triton_poi_fused__native_batch_norm_legit_no_training_max_pool2d_with_indices_native_batch_norm_backward_relu_9)
        /*002c*/ 	.word	0x00000000
.L_9:


//--------------------- .nv.info.triton_poi_fused__native_batch_norm_legit_no_training_max_pool2d_with_indices_native_batch_norm_backward_relu_9 --------------------------
	.section	.nv.info.triton_poi_fused__native_batch_norm_legit_no_training_max_pool2d_with_indices_native_batch_norm_backward_relu_9,"",@"SHT_CUDA_INFO"
	.sectionflags	@""
	.align	4


	//----- nvinfo : EIATTR_CUDA_API_VERSION
	.align		4
        /*0000*/ 	.byte	0x04, 0x37
        /*0002*/ 	.short	(.L_11 - .L_10)
.L_10:
        /*0004*/ 	.word	0x0000007c


	//----- nvinfo : EIATTR_KPARAM_INFO
	.align		4
.L_11:
        /*0008*/ 	.byte	0x04, 0x17
        /*000a*/ 	.short	(.L_13 - .L_12)
.L_12:
        /*000c*/ 	.word	0x00000000
        /*0010*/ 	.short	0x0008
        /*0012*/ 	.short	0x0040
        /*0014*/ 	.byte	0x00, 0xf0, 0x11, 0x00


	//----- nvinfo : EIATTR_KPARAM_INFO
	.align		4
.L_13:
        /*0018*/ 	.byte	0x04, 0x17
        /*001a*/ 	.short	(.L_15 - .L_14)
.L_14:
        /*001c*/ 	.word	0x00000000
        /*0020*/ 	.short	0x0007
        /*0022*/ 	.short	0x0038
        /*0024*/ 	.byte	0x00, 0xf4, 0x21, 0x00


	//----- nvinfo : EIATTR_KPARAM_INFO
	.align		4
.L_15:
        /*0028*/ 	.byte	0x04, 0x17
        /*002a*/ 	.short	(.L_17 - .L_16)
.L_16:
        /*002c*/ 	.word	0x00000000
        /*0030*/ 	.short	0x0006
        /*0032*/ 	.short	0x0030
        /*0034*/ 	.byte	0x00, 0xf4, 0x21, 0x00


	//----- nvinfo : EIATTR_KPARAM_INFO
	.align		4
.L_17:
        /*0038*/ 	.byte	0x04, 0x17
        /*003a*/ 	.short	(.L_19 - .L_18)
.L_18:
        /*003c*/ 	.word	0x00000000
        /*0040*/ 	.short	0x0005
        /*0042*/ 	.short	0x0028
        /*0044*/ 	.byte	0x00, 0xf4, 0x21, 0x00


	//----- nvinfo : EIATTR_KPARAM_INFO
	.align		4
.L_19:
        /*0048*/ 	.byte	0x04, 0x17
        /*004a*/ 	.short	(.L_21 - .L_20)
.L_20:
        /*004c*/ 	.word	0x00000000
        /*0050*/ 	.short	0x0004
        /*0052*/ 	.short	0x0020
        /*0054*/ 	.byte	0x00, 0xf4, 0x21, 0x00


	//----- nvinfo : EIATTR_KPARAM_INFO
	.align		4
.L_21:
        /*0058*/ 	.byte	0x04, 0x17
        /*005a*/ 	.short	(.L_23 - .L_22)
.L_22:
        /*005c*/ 	.word	0x00000000
        /*0060*/ 	.short	0x0003
        /*0062*/ 	.short	0x0018
        /*0064*/ 	.byte	0x00, 0xf4, 0x21, 0x00


	//----- nvinfo : EIATTR_KPARAM_INFO
	.align		4
.L_23:
        /*0068*/ 	.byte	0x04, 0x17
        /*006a*/ 	.short	(.L_25 - .L_24)
.L_24:
        /*006c*/ 	.word	0x00000000
        /*0070*/ 	.short	0x0002
        /*0072*/ 	.short	0x0010
        /*0074*/ 	.byte	0x00, 0xf4, 0x21, 0x00


	//----- nvinfo : EIATTR_KPARAM_INFO
	.align		4
.L_25:
        /*0078*/ 	.byte	0x04, 0x17
        /*007a*/ 	.short	(.L_27 - .L_26)
.L_26:
        /*007c*/ 	.word	0x00000000
        /*0080*/ 	.short	0x0001
        /*0082*/ 	.short	0x0008
        /*0084*/ 	.byte	0x00, 0xf4, 0x21, 0x00


	//----- nvinfo : EIATTR_KPARAM_INFO
	.align		4
.L_27:
        /*0088*/ 	.byte	0x04, 0x17
        /*008a*/ 	.short	(.L_29 - .L_28)
.L_28:
        /*008c*/ 	.word	0x00000000
        /*0090*/ 	.short	0x0000
        /*0092*/ 	.short	0x0000
        /*0094*/ 	.byte	0x00, 0xf4, 0x21, 0x00


	//----- nvinfo : EIATTR_SPARSE_MMA_MASK
	.align		4
.L_29:
        /*0098*/ 	.byte	0x03, 0x50
        /*009a*/ 	.short	0x0000


	//----- nvinfo : EIATTR_MAXREG_COUNT
	.align		4
        /*009c*/ 	.byte	0x03, 0x1b
        /*009e*/ 	.short	0x00ff


	//----- nvinfo : EIATTR_EXIT_INSTR_OFFSETS
	.align		4
        /*00a0*/ 	.byte	0x04, 0x1c
        /*00a2*/ 	.short	(.L_31 - .L_30)


	//   ....[0]....
.L_30:
        /*00a4*/ 	.word	0x00000570


	//   ....[1]....
        /*00a8*/ 	.word	0x00000590


	//----- nvinfo : EIATTR_REQNTID
	.align		4
.L_31:
        /*00ac*/ 	.byte	0x04, 0x10
        /*00ae*/ 	.short	(.L_33 - .L_32)
.L_32:
        /*00b0*/ 	.word	0x00000080
        /*00b4*/ 	.word	0x00000001
        /*00b8*/ 	.word	0x00000001


	//----- nvinfo : EIATTR_CBANK_PARAM_SIZE
	.align		4
.L_33:
        /*00bc*/ 	.byte	0x03, 0x19
        /*00be*/ 	.short	0x0044


	//----- nvinfo : EIATTR_PARAM_CBANK
	.align		4
        /*00c0*/ 	.byte	0x04, 0x0a
        /*00c2*/ 	.short	(.L_35 - .L_34)
	.align		4
.L_34:
        /*00c4*/ 	.word	index@(.nv.constant0.triton_poi_fused__native_batch_norm_legit_no_training_max_pool2d_with_indices_native_batch_norm_backward_relu_9)
        /*00c8*/ 	.short	0x0210
        /*00ca*/ 	.short	0x0044


	//----- nvinfo : EIATTR_SW_WAR
	.align		4
.L_35:
        /*00cc*/ 	.byte	0x04, 0x36
        /*00ce*/ 	.short	(.L_37 - .L_36)
.L_36:
        /*00d0*/ 	.word	0x00000008
.L_37:


//--------------------- .nv.callgraph             --------------------------
	.section	.nv.callgraph,"",@"SHT_CUDA_CALLGRAPH"
	.align	4
	.sectionentsize	8
	.align		4
        /*0000*/ 	.word	0x00000000
	.align		4
        /*0004*/ 	.word	0xffffffff
	.align		4
        /*0008*/ 	.word	0x00000000
	.align		4
        /*000c*/ 	.word	0xfffffffe
	.align		4
        /*0010*/ 	.word	0x00000000
	.align		4
        /*0014*/ 	.word	0xfffffffd
	.align		4
        /*0018*/ 	.word	0x00000000
	.align		4
        /*001c*/ 	.word	0xfffffffc


//--------------------- .nv.constant4             --------------------------
	.section	.nv.constant4,"a",@progbits
	.align	8
	.align		8
.nv.constant4:
        /*0000*/ 	.dword	_$_str
	.align		8
        /*0008*/ 	.dword	_$_str_$_2


//--------------------- .text.triton_poi_fused__native_batch_norm_legit_no_training_max_pool2d_with_indices_native_batch_norm_backward_relu_9 --------------------------
	.section	.text.triton_poi_fused__native_batch_norm_legit_no_training_max_pool2d_with_indices_native_batch_norm_backward_relu_9,"ax",@progbits
	.align	128
        .global         triton_poi_fused__native_batch_norm_legit_no_training_max_pool2d_with_indices_native_batch_norm_backward_relu_9
        .type           triton_poi_fused__native_batch_norm_legit_no_training_max_pool2d_with_indices_native_batch_norm_backward_relu_9,@function
        .size           triton_poi_fused__native_batch_norm_legit_no_training_max_pool2d_with_indices_native_batch_norm_backward_relu_9,(.L_x_1 - triton_poi_fused__native_batch_norm_legit_no_training_max_pool2d_with_indices_native_batch_norm_backward_relu_9)
        .other          triton_poi_fused__native_batch_norm_legit_no_training_max_pool2d_with_indices_native_batch_norm_backward_relu_9,@"STO_CUDA_ENTRY STV_DEFAULT"
triton_poi_fused__native_batch_norm_legit_no_training_max_pool2d_with_indices_native_batch_norm_backward_relu_9:
.text.triton_poi_fused__native_batch_norm_legit_no_training_max_pool2d_with_indices_native_batch_norm_backward_relu_9:
[----:B------:R-:W0:Y:S02]  /*0000*/  LDC R1, c[0x0][0x28] ;  /* 0x00000a00ff017b82 */ /* 0x000e240000000800 */
[----:B------:R-:W1:Y:S01]  /*0010*/  S2R R0, SR_TID.X ;  /* 0x0000000000007919 */ /* 0x000e620000002100 */
[----:B------:R-:W2:Y:S01]  /*0020*/  LDC.64 R8, c[0x0][0x220] ;  /* 0x00008800ff087b82 */ /* 0x000ea20000000a00 */
[----:B------:R-:W-:Y:S01]  /*0030*/  ULDC.64 UR4, c[0x0][0x208] ;  /* 0x0000820000047ab9 */ /* 0x000fe20000000a00 */
[----:B------:R-:W-:Y:S01]  /*0040*/  ULDC.64 UR6, c[0x0][0x238] ;  /* 0x00008e0000067ab9 */ /* 0x000fe20000000a00 */
[----:B------:R-:W3:Y:S05]  /*0050*/  S2R R3, SR_CTAID.X ;  /* 0x0000000000037919 */ /* 0x000eea0000002500 */
[----:B------:R-:W4:Y:S08]  /*0060*/  LDC.64 R18, c[0x0][0x228] ;  /* 0x00008a00ff127b82 */ /* 0x000f300000000a00 */
[----:B------:R-:W5:Y:S01]  /*0070*/  LDC.64 R20, c[0x0][0x230] ;  /* 0x00008c00ff147b82 */ /* 0x000f620000000a00 */
[----:B-1----:R-:W-:-:S02]  /*0080*/  LOP3.LUT R0, R0, 0x7f, RZ, 0xc0, !PT ;  /* 0x0000007f00007812 */ /* 0x002fc400078ec0ff */
[----:B---3--:R-:W-:-:S03]  /*0090*/  SHF.R.S32.HI R2, RZ, 0x18, R3 ;  /* 0x00000018ff027819 */ /* 0x008fc60000011403 */
[----:B------:R-:W-:Y:S01]  /*00a0*/  IMAD R0, R3, 0x80, R0 ;  /* 0x0000008003007824 */ /* 0x000fe200078e0200 */
[----:B------:R-:W-:Y:S01]  /*00b0*/  SGXT R3, R2, 0x1 ;  /* 0x000000010203781a */ /* 0x000fe20000000200 */
[----:B------:R-:W-:-:S03]  /*00c0*/  IMAD.MOV.U32 R2, RZ, RZ, RZ ;  /* 0x000000ffff027224 */ /* 0x000fc600078e00ff */
[----:B------:R-:W-:Y:S02]  /*00d0*/  ISETP.GE.AND P0, PT, R0, 0x3c00, PT ;  /* 0x00003c000000780c */ /* 0x000fe40003f06270 */
[-C--:B------:R-:W-:Y:S02]  /*00e0*/  LEA.HI R3, R3, R0.reuse, RZ, 0x6 ;  /* 0x0000000003037211 */ /* 0x080fe400078f30ff */
[----:B------:R-:W-:Y:S02]  /*00f0*/  SHF.R.S32.HI R7, RZ, 0x1f, R0 ;  /* 0x0000001fff077819 */ /* 0x000fe40000011400 */
[----:B------:R-:W-:Y:S02]  /*0100*/  SHF.R.S32.HI R3, RZ, 0x6, R3 ;  /* 0x00000006ff037819 */ /* 0x000fe40000011403 */
[----:B------:R-:W-:-:S03]  /*0110*/  LEA.HI R7, R7, R0, RZ, 0x3 ;  /* 0x0000000007077211 */ /* 0x000fc600078f18ff */
[----:B------:R-:W-:Y:S01]  /*0120*/  IMAD.HI R2, R3, -0x77777777, R2 ;  /* 0x8888888903027827 */ /* 0x000fe200078e0202 */
[----:B------:R-:W-:-:S03]  /*0130*/  LOP3.LUT R11, R7, 0x7ffffff8, RZ, 0xc0, !PT ;  /* 0x7ffffff8070b7812 */ /* 0x000fc600078ec0ff */
[----:B------:R-:W-:Y:S01]  /*0140*/  IMAD.SHL.U32 R7, R7, 0x4, RZ ;  /* 0x0000000407077824 */ /* 0x000fe200078e00ff */
[----:B------:R-:W-:-:S04]  /*0150*/  SHF.R.U32.HI R5, RZ, 0x1f, R2 ;  /* 0x0000001fff057819 */ /* 0x000fc80000011602 */
[----:B------:R-:W-:Y:S02]  /*0160*/  LEA.HI.SX32 R2, R2, R5, 0x1b ;  /* 0x0000000502027211 */ /* 0x000fe400078fdaff */
[----:B------:R-:W1:Y:S03]  /*0170*/  LDC.64 R4, c[0x0][0x210] ;  /* 0x00008400ff047b82 */ /* 0x000e660000000a00 */
[----:B------:R-:W-:Y:S02]  /*0180*/  IMAD R3, R2, -0x3c, R3 ;  /* 0xffffffc402037824 */ /* 0x000fe400078e0203 */
[----:B------:R-:W-:Y:S02]  /*0190*/  IMAD.MOV.U32 R2, RZ, RZ, RZ ;  /* 0x000000ffff027224 */ /* 0x000fe400078e00ff */
[----:B--2---:R-:W-:-:S05]  /*01a0*/  IMAD.WIDE R8, R3, 0x4, R8 ;  /* 0x0000000403087825 */ /* 0x004fca00078e0208 */
[----:B------:R2:W3:Y:S01]  /*01b0*/  @!P0 LDG.E.EL R2, desc[UR4][R8.64] ;  /* 0x0000000408028981 */ /* 0x0004e2000c2e1900 */
[----:B------:R-:W-:Y:S01]  /*01c0*/  LOP3.LUT R6, R7, 0xffffffe0, RZ, 0xc0, !PT ;  /* 0xffffffe007067812 */ /* 0x000fe200078ec0ff */
[----:B------:R-:W-:-:S04]  /*01d0*/  IMAD.IADD R11, R0, 0x1, -R11 ;  /* 0x00000001000b7824 */ /* 0x000fc800078e0a0b */
[----:B------:R-:W-:Y:S01]  /*01e0*/  IMAD R17, R11, 0x2, R6 ;  /* 0x000000020b117824 */ /* 0x000fe200078e0206 */
[----:B------:R-:W-:-:S03]  /*01f0*/  CS2R R6, SRZ ;  /* 0x0000000000067805 */ /* 0x000fc6000001ff00 */
[C---:B------:R-:W-:Y:S01]  /*0200*/  VIADD R15, R17.reuse, 0x10 ;  /* 0x00000010110f7836 */ /* 0x040fe20000000000 */
[----:B--2---:R-:W2:Y:S01]  /*0210*/  LDC.64 R8, c[0x0][0x218] ;  /* 0x00008600ff087b82 */ /* 0x004ea20000000a00 */
[----:B-1----:R-:W-:Y:S01]  /*0220*/  IMAD.WIDE R12, R17, 0x4, R4 ;  /* 0x00000004110c7825 */ /* 0x002fe200078e0204 */
[----:B------:R-:W-:-:S04]  /*0230*/  CS2R R10, SRZ ;  /* 0x00000000000a7805 */ /* 0x000fc8000001ff00 */
[----:B------:R-:W3:Y:S01]  /*0240*/  @!P0 LDG.E.EL R7, desc[UR4][R12.64] ;  /* 0x000000040c078981 */ /* 0x000ee2000c2e1900 */
[----:B------:R-:W-:-:S03]  /*0250*/  IMAD.WIDE R14, R15, 0x4, R4 ;  /* 0x000000040f0e7825 */ /* 0x000fc600078e0204 */
[----:B------:R4:W3:Y:S01]  /*0260*/  @!P0 LDG.E.EL R6, desc[UR4][R12.64+0x4] ;  /* 0x000004040c068981 */ /* 0x0008e2000c2e1900 */
[----:B------:R-:W-:-:S03]  /*0270*/  VIADD R17, R17, 0x11 ;  /* 0x0000001111117836 */ /* 0x000fc60000000000 */
[----:B------:R1:W3:Y:S01]  /*0280*/  @!P0 LDG.E.EL R11, desc[UR4][R14.64] ;  /* 0x000000040e0b8981 */ /* 0x0002e2000c2e1900 */
[----:B------:R-:W-:Y:S01]  /*0290*/  IMAD.WIDE R16, R17, 0x4, R4 ;  /* 0x0000000411107825 */ /* 0x000fe200078e0204 */
[----:B------:R-:W-:-:S06]  /*02a0*/  CS2R R4, SRZ ;  /* 0x0000000000047805 */ /* 0x000fcc000001ff00 */
[----:B------:R-:W3:Y:S01]  /*02b0*/  @!P0 LDG.E.EL R4, desc[UR4][R16.64] ;  /* 0x0000000410048981 */ /* 0x000ee2000c2e1900 */
[----:B--2---:R-:W-:-:S05]  /*02c0*/  IMAD.WIDE R8, R3, 0x4, R8 ;  /* 0x0000000403087825 */ /* 0x004fca00078e0208 */
[----:B------:R-:W2:Y:S01]  /*02d0*/  @!P0 LDG.E.EL R5, desc[UR4][R8.64] ;  /* 0x0000000408058981 */ /* 0x000ea2000c2e1900 */
[----:B----4-:R-:W-:-:S04]  /*02e0*/  IMAD.WIDE R12, R3, 0x4, R18 ;  /* 0x00000004030c7825 */ /* 0x010fc800078e0212 */
[----:B-1----:R-:W-:Y:S01]  /*02f0*/  IMAD.MOV.U32 R15, RZ, RZ, RZ ;  /* 0x000000ffff0f7224 */ /* 0x002fe200078e00ff */
[----:B------:R-:W4:Y:S01]  /*0300*/  @!P0 LDG.E.EL R10, desc[UR4][R12.64] ;  /* 0x000000040c0a8981 */ /* 0x000f22000c2e1900 */
[----:B-----5:R-:W-:-:S05]  /*0310*/  IMAD.WIDE R18, R3, 0x4, R20 ;  /* 0x0000000403127825 */ /* 0x020fca00078e0214 */
[----:B------:R-:W4:Y:S01]  /*0320*/  @!P0 LDG.E.EL R15, desc[UR4][R18.64] ;  /* 0x00000004120f8981 */ /* 0x000f22000c2e1900 */
[----:B---3--:R-:W-:-:S04]  /*0330*/  FADD R2, R2, 9.9999997473787516356e-06 ;  /* 0x3727c5ac02027421 */ /* 0x008fc80000000000 */
[----:B------:R1:W3:Y:S02]  /*0340*/  MUFU.SQRT R14, R2 ;  /* 0x00000002000e7308 */ /* 0x0002e40000002000 */
[----:B-1----:R-:W1:Y:S01]  /*0350*/  LDC.64 R2, c[0x0][0x240] ;  /* 0x00009000ff027b82 */ /* 0x002e620000000a00 */
[----:B---3--:R-:W-:Y:S02]  /*0360*/  FSETP.GT.AND P5, PT, R14, 8.50705917302346158658e+37, PT ;  /* 0x7e8000000e00780b */ /* 0x008fe40003fa4000 */
[----:B------:R-:W-:Y:S02]  /*0370*/  FSETP.GT.AND P2, PT, R6, R7, PT ;  /* 0x000000070600720b */ /* 0x000fe40003f44000 */
[----:B------:R-:W-:Y:S02]  /*0380*/  FSETP.GEU.AND P3, PT, R14, 1.175494350822287508e-38, PT ;  /* 0x008000000e00780b */ /* 0x000fe40003f6e000 */
[----:B------:R-:W-:Y:S02]  /*0390*/  FSETP.NAN.AND P6, PT, R11, R11, PT ;  /* 0x0000000b0b00720b */ /* 0x000fe40003fc8000 */
[----:B------:R-:W-:-:S05]  /*03a0*/  FSETP.NAN.AND P1, PT, R6, R6, PT ;  /* 0x000000060600720b */ /* 0x000fca0003f28000 */
[----:B------:R-:W-:Y:S02]  /*03b0*/  @P5 FMUL R14, R14, 0.25 ;  /* 0x3e8000000e0e5820 */ /* 0x000fe40000400000 */
[----:B------:R-:W-:Y:S02]  /*03c0*/  @!P2 FSEL R6, R6, R7, P1 ;  /* 0x000000070606a208 */ /* 0x000fe40000800000 */
[----:B------:R-:W-:Y:S01]  /*03d0*/  @!P3 FMUL R14, R14, 16777216 ;  /* 0x4b8000000e0eb820 */ /* 0x000fe20000400000 */
[----:B------:R-:W-:Y:S02]  /*03e0*/  FSETP.NAN.AND P4, PT, R4, R4, PT ;  /* 0x000000040400720b */ /* 0x000fe40003f88000 */
[----:B------:R-:W-:Y:S01]  /*03f0*/  FSETP.GEU.AND P1, PT, R6, R11, PT ;  /* 0x0000000b0600720b */ /* 0x000fe20003f2e000 */
[----:B------:R-:W-:Y:S02]  /*0400*/  IMAD.MOV.U32 R7, RZ, RZ, 0x3e800000 ;  /* 0x3e800000ff077424 */ /* 0x000fe400078e00ff */
[----:B------:R-:W3:Y:S01]  /*0410*/  MUFU.RCP R14, R14 ;  /* 0x0000000e000e7308 */ /* 0x000ee20000001000 */
[----:B------:R-:W-:-:S02]  /*0420*/  @!P6 FSEL R11, R11, R6, !P1 ;  /* 0x000000060b0be208 */ /* 0x000fc40004800000 */
[----:B------:R-:W-:Y:S02]  /*0430*/  FSEL R7, R7, 1, P5 ;  /* 0x3f80000007077808 */ /* 0x000fe40002800000 */
[----:B------:R-:W-:-:S03]  /*0440*/  FSETP.GEU.AND P6, PT, R11, R4, PT ;  /* 0x000000040b00720b */ /* 0x000fc60003fce000 */
[----:B------:R-:W-:Y:S01]  /*0450*/  @!P3 FMUL R7, R7, 16777216 ;  /* 0x4b8000000707b820 */ /* 0x000fe20000400000 */
[----:B------:R-:W-:-:S05]  /*0460*/  @!P4 FSEL R4, R4, R11, !P6 ;  /* 0x0000000b0404c208 */ /* 0x000fca0007000000 */
[----:B--2---:R-:W-:Y:S01]  /*0470*/  FADD R9, R4, -R5 ;  /* 0x8000000504097221 */ /* 0x004fe20000000000 */
[----:B---3--:R-:W-:Y:S01]  /*0480*/  FMUL R7, R14, R7 ;  /* 0x000000070e077220 */ /* 0x008fe20000400000 */
[----:B------:R-:W2:Y:S03]  /*0490*/  LDC.64 R4, c[0x0][0x248] ;  /* 0x00009200ff047b82 */ /* 0x000ea60000000a00 */
[----:B------:R-:W-:Y:S01]  /*04a0*/  FMUL R6, R9, R7 ;  /* 0x0000000709067220 */ /* 0x000fe20000400000 */
[----:B------:R-:W-:-:S03]  /*04b0*/  SEL R7, RZ, 0x1, !P2 ;  /* 0x00000001ff077807 */ /* 0x000fc60005000000 */
[----:B----4-:R-:W-:Y:S01]  /*04c0*/  FFMA R10, R6, R10, R15 ;  /* 0x0000000a060a7223 */ /* 0x010fe2000000000f */
[----:B------:R-:W-:Y:S02]  /*04d0*/  IADD3 R6, P2, R0, UR6, RZ ;  /* 0x0000000600067c10 */ /* 0x000fe4000ff5e0ff */
[----:B------:R-:W-:Y:S02]  /*04e0*/  SEL R8, R7, 0x2, P1 ;  /* 0x0000000207087807 */ /* 0x000fe40000800000 */
[----:B------:R-:W-:Y:S01]  /*04f0*/  FSETP.GEU.AND P1, PT, R10, RZ, PT ;  /* 0x000000ff0a00720b */ /* 0x000fe20003f2e000 */
[C---:B-1----:R-:W-:Y:S01]  /*0500*/  IMAD.WIDE R2, R0.reuse, 0x4, R2 ;  /* 0x0000000400027825 */ /* 0x042fe200078e0202 */
[----:B------:R-:W-:Y:S02]  /*0510*/  LEA.HI.X.SX32 R7, R0, UR7, 0x1, P2 ;  /* 0x0000000700077c11 */ /* 0x000fe400090f0eff */
[----:B------:R-:W-:Y:S02]  /*0520*/  SEL R11, R8, 0x3, P6 ;  /* 0x00000003080b7807 */ /* 0x000fe40003000000 */
[----:B------:R-:W-:-:S03]  /*0530*/  FSEL R13, R10, RZ, P1 ;  /* 0x000000ff0a0d7208 */ /* 0x000fc60000800000 */
[----:B------:R1:W-:Y:S04]  /*0540*/  @!P0 STG.E.U8 desc[UR4][R6.64], R11 ;  /* 0x0000000b06008986 */ /* 0x0003e8000c101104 */
[----:B------:R1:W-:Y:S01]  /*0550*/  @!P0 STG.E desc[UR4][R2.64], R13 ;  /* 0x0000000d02008986 */ /* 0x0003e2000c101904 */
[----:B--2---:R-:W-:Y:S01]  /*0560*/  IMAD.WIDE R4, R0, 0x4, R4 ;  /* 0x0000000400047825 */ /* 0x004fe200078e0204 */
[----:B------:R-:W-:Y:S06]  /*0570*/  @P0 EXIT ;  /* 0x000000000000094d */ /* 0x000fec0003800000 */
[----:B------:R-:W-:Y:S01]  /*0580*/  STG.E desc[UR4][R4.64], R9 ;  /* 0x0000000904007986 */ /* 0x000fe2000c101904 */
[----:B------:R-:W-:Y:S05]  /*0590*/  EXIT ;  /* 0x000000000000794d */ /* 0x000fea0003800000 */
.L_x_0:
[----:B------:R-:W-:-:S00]  /*05a0*/  BRA `(.L_x_0) ;  /* 0xfffffffc00fc7947 */ /* 0x000fc0000383ffff */
[----:B------:R-:W-:-:S00]  /*05b0*/  NOP ;  /* 0x0000000000007918 */ /* 0x000fc00000000000 */
        /* <DEDUP_REMOVED lines=12> */
.L_x_1:


//--------------------- .nv.global.init           --------------------------
	.section	.nv.global.init,"aw",@progbits
.nv.global.init:
	.type		_$_str,@object
	.size		_$_str,(_$_str_$_2 - _$_str)
_$_str:
        /*0000*/ 	.byte	0x5f, 0x5f, 0x43, 0x55, 0x44, 0x41, 0x5f, 0x46, 0x54, 0x5a, 0x00
	.type		_$_str_$_2,@object
	.size		_$_str_$_2,(.L_1 - _$_str_$_2)
_$_str_$_2:
        /*000b*/ 	.byte	0x5f, 0x5f, 0x43, 0x55, 0x44, 0x41, 0x5f, 0x50, 0x52, 0x45, 0x43, 0x5f, 0x53, 0x51, 0x52, 0x54
        /*001b*/ 	.byte	0x00
.L_1:


//--------------------- .nv.constant0.triton_poi_fused__native_batch_norm_legit_no_training_max_pool2d_with_indices_native_batch_norm_backward_relu_9 --------------------------
	.section	.nv.constant0.triton_poi_fused__native_batch_norm_legit_no_training_max_pool2d_with_indices_native_batch_norm_backward_relu_9,"a",@progbits
	.sectionflags	@""
	.align	4
.nv.constant0.triton_poi_fused__native_batch_norm_legit_no_training_max_pool2d_with_indices_native_batch_norm_backward_relu_9:
	.zero		596
